//
// Generated by NVIDIA NVVM Compiler
//
// Compiler Build ID: CL-36424714
// Cuda compilation tools, release 13.0, V13.0.88
// Based on NVVM 20.0.0
//

.version 9.0
.target sm_100
.address_size 64

	// .globl	_Z14doubleElementsPii

.visible .entry _Z14doubleElementsPii(
	.param .u64 .ptr .align 1 _Z14doubleElementsPii_param_0,
	.param .u32 _Z14doubleElementsPii_param_1
)
{
	.reg .pred 	%p<2>;
	.reg .b32 	%r<8>;
	.reg .b64 	%rd<5>;

	ld.param.u64 	%rd1, [_Z14doubleElementsPii_param_0];
	ld.param.u32 	%r2, [_Z14doubleElementsPii_param_1];
	mov.u32 	%r3, %tid.x;
	mov.u32 	%r4, %ctaid.x;
	mov.u32 	%r5, %ntid.x;
	mad.lo.s32 	%r1, %r4, %r5, %r3;
	setp.ge.s32 	%p1, %r1, %r2;
	@%p1 bra 	$L__BB0_2;
	cvta.to.global.u64 	%rd2, %rd1;
	mul.wide.s32 	%rd3, %r1, 4;
	add.s64 	%rd4, %rd2, %rd3;
	ld.global.u32 	%r6, [%rd4];
	shl.b32 	%r7, %r6, 1;
	st.global.u32 	[%rd4], %r7;
$L__BB0_2:
	ret;

}


// ===== COMPILED SASS (sm_100) =====

	.target	sm_100

	.elftype	@"ET_EXEC"


//--------------------- .note.nv.tkinfo           --------------------------
	.section	.note.nv.tkinfo,"",@"SHT_NOTE"
	.sectionflags	@"SHF_NOTE_NV_TKINFO"
	.tkinfo
        /*0018*/ 	.word	0x00000002
        /*0030*/ 	.string	""
        /*0030*/ 	.string	"ptxas"
        /*0030*/ 	.string	"Cuda compilation tools, release 13.0, V13.0.88"
        /*0030*/ 	.string	"Build cuda_13.0.r13.0/compiler.36424714_0"
        /*0030*/ 	.string	"-arch sm_100 -m 64 "



//--------------------- .note.nv.cuinfo           --------------------------
	.section	.note.nv.cuinfo,"",@"SHT_NOTE"
	.sectionflags	@"SHF_NOTE_NV_CUINFO"
        /*0018*/ 	.short	0x0002
        /*001a*/ 	.short	0x0064
        /*001c*/ 	.short	0x0082
	.zero		2


//--------------------- .nv.info                  --------------------------
	.section	.nv.info,"",@"SHT_CUDA_INFO"
	.align	4


	//----- nvinfo : EIATTR_REGCOUNT
	.align		4
        /*0000*/ 	.byte	0x04, 0x2f
        /*0002*/ 	.short	(.L_1 - .L_0)
	.align		4
.L_0:
        /*0004*/ 	.word	index@(_Z14doubleElementsPii)
        /*0008*/ 	.word	0x00000008


	//----- nvinfo : EIATTR_FRAME_SIZE
	.align		4
.L_1:
        /*000c*/ 	.byte	0x04, 0x11
        /*000e*/ 	.short	(.L_3 - .L_2)
	.align		4
.L_2:
        /*0010*/ 	.word	index@(_Z14doubleElementsPii)
        /*0014*/ 	.word	0x00000000


	//----- nvinfo : EIATTR_MIN_STACK_SIZE
	.align		4
.L_3:
        /*0018*/ 	.byte	0x04, 0x12
        /*001a*/ 	.short	(.L_5 - .L_4)
	.align		4
.L_4:
        /*001c*/ 	.word	index@(_Z14doubleElementsPii)
        /*0020*/ 	.word	0x00000000
.L_5:


//--------------------- .nv.compat                --------------------------
	.section	.nv.compat,"",@"SHT_CUDA_COMPAT_INFO"
	.align	4
        /*0000*/ 	.byte	0x02, 0x09, 0x00, 0x00, 0x02, 0x02, 0x01, 0x00, 0x02, 0x05, 0x05, 0x00, 0x03, 0x07, 0x01, 0x01
        /*0010*/ 	.byte	0x02, 0x03, 0x00, 0x00, 0x02, 0x06, 0x01, 0x00, 0x04, 0x0b, 0x08, 0x00, 0x09, 0x00, 0x00, 0x00
        /*0020*/ 	.byte	0x00, 0x00, 0x00, 0x00


//--------------------- .nv.info._Z14doubleElementsPii --------------------------
	.section	.nv.info._Z14doubleElementsPii,"",@"SHT_CUDA_INFO"
	.sectionflags	@""
	.align	4


	//----- nvinfo : EIATTR_CUDA_API_VERSION
	.align		4
        /*0000*/ 	.byte	0x04, 0x37
        /*0002*/ 	.short	(.L_7 - .L_6)
.L_6:
        /*0004*/ 	.word	0x00000082


	//----- nvinfo : EIATTR_KPARAM_INFO
	.align		4
.L_7:
        /*0008*/ 	.byte	0x04, 0x17
        /*000a*/ 	.short	(.L_9 - .L_8)
.L_8:
        /*000c*/ 	.word	0x00000000
        /*0010*/ 	.short	0x0001
        /*0012*/ 	.short	0x0008
        /*0014*/ 	.byte	0x00, 0xf0, 0x11, 0x00


	//----- nvinfo : EIATTR_KPARAM_INFO
	.align		4
.L_9:
        /*0018*/ 	.byte	0x04, 0x17
        /*001a*/ 	.short	(.L_11 - .L_10)
.L_10:
        /*001c*/ 	.word	0x00000000
        /*0020*/ 	.short	0x0000
        /*0022*/ 	.short	0x0000
        /*0024*/ 	.byte	0x00, 0xf5, 0x21, 0x00


	//----- nvinfo : EIATTR_SPARSE_MMA_MASK
	.align		4
.L_11:
        /*0028*/ 	.byte	0x03, 0x50
        /*002a*/ 	.short	0x0000


	//----- nvinfo : EIATTR_MAXREG_COUNT
	.align		4
        /*002c*/ 	.byte	0x03, 0x1b
        /*002e*/ 	.short	0x00ff


	//----- nvinfo : EIATTR_MERCURY_ISA_VERSION
	.align		4
        /*0030*/ 	.byte	0x03, 0x5f
        /*0032*/ 	.short	0x0101


	//----- nvinfo : EIATTR_VRC_CTA_INIT_COUNT
	.align		4
        /*0034*/ 	.byte	0x02, 0x4a
	.zero		1
	.zero		1


	//----- nvinfo : EIATTR_EXIT_INSTR_OFFSETS
	.align		4
        /*0038*/ 	.byte	0x04, 0x1c
        /*003a*/ 	.short	(.L_13 - .L_12)


	//   ....[0]....
.L_12:
        /*003c*/ 	.word	0x00000070


	//   ....[1]....
        /*0040*/ 	.word	0x000000e0


	//----- nvinfo : EIATTR_CBANK_PARAM_SIZE
	.align		4
.L_13:
        /*0044*/ 	.byte	0x03, 0x19
        /*0046*/ 	.short	0x000c


	//----- nvinfo : EIATTR_PARAM_CBANK
	.align		4
        /*0048*/ 	.byte	0x04, 0x0a
        /*004a*/ 	.short	(.L_15 - .L_14)
	.align		4
.L_14:
        /*004c*/ 	.word	index@(.nv.constant0._Z14doubleElementsPii)
        /*0050*/ 	.short	0x0380
        /*0052*/ 	.short	0x000c


	//----- nvinfo : EIATTR_SW_WAR
	.align		4
.L_15:
        /*0054*/ 	.byte	0x04, 0x36
        /*0056*/ 	.short	(.L_17 - .L_16)
.L_16:
        /*0058*/ 	.word	0x00000008
.L_17:


//--------------------- .nv.callgraph             --------------------------
	.section	.nv.callgraph,"",@"SHT_CUDA_CALLGRAPH"
	.align	4
	.sectionentsize	8
	.align		4
        /*0000*/ 	.word	0x00000000
	.align		4
        /*0004*/ 	.word	0xffffffff
	.align		4
        /*0008*/ 	.word	0x00000000
	.align		4
        /*000c*/ 	.word	0xfffffffe
	.align		4
        /*0010*/ 	.word	0x00000000
	.align		4
        /*0014*/ 	.word	0xfffffffd
	.align		4
        /*0018*/ 	.word	0x00000000
	.align		4
        /*001c*/ 	.word	0xfffffffc


//--------------------- .text._Z14doubleElementsPii --------------------------
	.section	.text._Z14doubleElementsPii,"ax",@progbits
	.align	128
        .global         _Z14doubleElementsPii
        .type           _Z14doubleElementsPii,@function
        .size           _Z14doubleElementsPii,(.L_x_1 - _Z14doubleElementsPii)
        .other          _Z14doubleElementsPii,@"STO_CUDA_ENTRY STV_DEFAULT"
_Z14doubleElementsPii:
.text._Z14doubleElementsPii:
[----:B------:R-:W-:Y:S01]  /*0000*/  LDC R1, c[0x0][0x37c] ;  /* 0x0000df00ff017b82 */ /* 0x000fe20000000800 */
[----:B------:R-:W0:Y:S07]  /*0010*/  S2R R5, SR_TID.X ;  /* 0x0000000000057919 */ /* 0x000e2e0000002100 */
[----:B------:R-:W0:Y:S01]  /*0020*/  S2UR UR4, SR_CTAID.X ;  /* 0x00000000000479c3 */ /* 0x000e220000002500 */
[----:B------:R-:W1:Y:S07]  /*0030*/  LDCU UR5, c[0x0][0x388] ;  /* 0x00007100ff0577ac */ /* 0x000e6e0008000800 */
[----:B------:R-:W0:Y:S02]  /*0040*/  LDC R0, c[0x0][0x360] ;  /* 0x0000d800ff007b82 */ /* 0x000e240000000800 */
[----:B0-----:R-:W-:-:S05]  /*0050*/  IMAD R5, R0, UR4, R5 ;  /* 0x0000000400057c24 */ /* 0x001fca000f8e0205 */
[----:B-1----:R-:W-:-:S13]  /*0060*/  ISETP.GE.AND P0, PT, R5, UR5, PT ;  /* 0x0000000505007c0c */ /* 0x002fda000bf06270 */
[----:B------:R-:W-:Y:S05]  /*0070*/  @P0 EXIT ;  /* 0x000000000000094d */ /* 0x000fea0003800000 */
[----:B------:R-:W0:Y:S01]  /*0080*/  LDC.64 R2, c[0x0][0x380] ;  /* 0x0000e000ff027b82 */ /* 0x000e220000000a00 */
[----:B------:R-:W1:Y:S01]  /*0090*/  LDCU.64 UR4, c[0x0][0x358] ;  /* 0x00006b00ff0477ac */ /* 0x000e620008000a00 */
[----:B0-----:R-:W-:-:S05]  /*00a0*/  IMAD.WIDE R2, R5, 0x4, R2 ;  /* 0x0000000405027825 */ /* 0x001fca00078e0202 */
[----:B-1----:R-:W2:Y:S02]  /*00b0*/  LDG.E R0, desc[UR4][R2.64] ;  /* 0x0000000402007981 */ /* 0x002ea4000c1e1900 */
[----:B--2---:R-:W-:-:S05]  /*00c0*/  SHF.L.U32 R5, R0, 0x1, RZ ;  /* 0x0000000100057819 */ /* 0x004fca00000006ff */
[----:B------:R-:W-:Y:S01]  /*00d0*/  STG.E desc[UR4][R2.64], R5 ;  /* 0x0000000502007986 */ /* 0x000fe2000c101904 */
[----:B------:R-:W-:Y:S05]  /*00e0*/  EXIT ;  /* 0x000000000000794d */ /* 0x000fea0003800000 */
.L_x_0:
[----:B------:R-:W-:-:S00]  /*00f0*/  BRA `(.L_x_0) ;  /* 0xfffffffc00fc7947 */ /* 0x000fc0000383ffff */
[----:B------:R-:W-:-:S00]  /*0100*/  NOP ;  /* 0x0000000000007918 */ /* 0x000fc00000000000 */
[----:B------:R-:W-:-:S00]  /*0110*/  NOP ;  /* 0x0000000000007918 */ /* 0x000fc00000000000 */
[----:B------:R-:W-:-:S00]  /*0120*/  NOP ;  /* 0x0000000000007918 */ /* 0x000fc00000000000 */
[----:B------:R-:W-:-:S00]  /*0130*/  NOP ;  /* 0x0000000000007918 */ /* 0x000fc00000000000 */
[----:B------:R-:W-:-:S00]  /*0140*/  NOP ;  /* 0x0000000000007918 */ /* 0x000fc00000000000 */
[----:B------:R-:W-:-:S00]  /*0150*/  NOP ;  /* 0x0000000000007918 */ /* 0x000fc00000000000 */
[----:B------:R-:W-:-:S00]  /*0160*/  NOP ;  /* 0x0000000000007918 */ /* 0x000fc00000000000 */
[----:B------:R-:W-:-:S00]  /*0170*/  NOP ;  /* 0x0000000000007918 */ /* 0x000fc00000000000 */
.L_x_1:


//--------------------- .nv.shared.reserved.0     --------------------------
	.section	.nv.shared.reserved.0,"aw",@nobits
	.weak		__nv_reservedSMEM_offset_0_alias
	.size		__nv_reservedSMEM_offset_0_alias, 0, 64
	.other		__nv_reservedSMEM_offset_0_alias,@"STO_CUDA_RESERVED_SHARED STV_DEFAULT"
__nv_reservedSMEM_offset_0_alias:
	.zero		0
	.zero		64


//--------------------- .nv.constant0._Z14doubleElementsPii --------------------------
	.section	.nv.constant0._Z14doubleElementsPii,"a",@progbits
	.sectionflags	@""
	.align	4
.nv.constant0._Z14doubleElementsPii:
	.zero		908


//--------------------- SYMBOLS --------------------------

	.type		.nv.reservedSmem.offset0,@object
	.size		.nv.reservedSmem.offset0,0x4
